//
// Generated by NVIDIA NVVM Compiler
//
// Compiler Build ID: CL-36424714
// Cuda compilation tools, release 13.0, V13.0.88
// Based on NVVM 20.0.0
//

.version 9.0
.target sm_100
.address_size 64

	// .globl	_Z8kernel_1i
.extern .func  (.param .b32 func_retval0) vprintf
(
	.param .b64 vprintf_param_0,
	.param .b64 vprintf_param_1
)
;
.global .align 1 .b8 $str[22] = {91, 115, 116, 114, 101, 97, 109, 32, 37, 100, 93, 32, 107, 101, 114, 110, 101, 108, 95, 49, 10};
.global .align 1 .b8 $str$1[22] = {91, 115, 116, 114, 101, 97, 109, 32, 37, 100, 93, 32, 107, 101, 114, 110, 101, 108, 95, 50, 10};
.global .align 1 .b8 $str$2[22] = {91, 115, 116, 114, 101, 97, 109, 32, 37, 100, 93, 32, 107, 101, 114, 110, 101, 108, 95, 51, 10};
.global .align 1 .b8 $str$3[22] = {91, 115, 116, 114, 101, 97, 109, 32, 37, 100, 93, 32, 107, 101, 114, 110, 101, 108, 95, 52, 10};

.visible .entry _Z8kernel_1i(
	.param .u32 _Z8kernel_1i_param_0
)
{
	.local .align 8 .b8 	__local_depot0[8];
	.reg .b64 	%SP;
	.reg .b64 	%SPL;
	.reg .b32 	%r<4>;
	.reg .b64 	%rd<5>;

	mov.u64 	%SPL, __local_depot0;
	cvta.local.u64 	%SP, %SPL;
	ld.param.u32 	%r1, [_Z8kernel_1i_param_0];
	add.u64 	%rd1, %SP, 0;
	add.u64 	%rd2, %SPL, 0;
	st.local.u32 	[%rd2], %r1;
	mov.u64 	%rd3, $str;
	cvta.global.u64 	%rd4, %rd3;
	{ // callseq 0, 0
	.param .b64 param0;
	st.param.b64 	[param0], %rd4;
	.param .b64 param1;
	st.param.b64 	[param1], %rd1;
	.param .b32 retval0;
	call.uni (retval0), 
	vprintf, 
	(
	param0, 
	param1
	);
	ld.param.b32 	%r2, [retval0];
	} // callseq 0
	ret;

}
	// .globl	_Z8kernel_2i
.visible .entry _Z8kernel_2i(
	.param .u32 _Z8kernel_2i_param_0
)
{
	.local .align 8 .b8 	__local_depot1[8];
	.reg .b64 	%SP;
	.reg .b64 	%SPL;
	.reg .b32 	%r<4>;
	.reg .b64 	%rd<5>;

	mov.u64 	%SPL, __local_depot1;
	cvta.local.u64 	%SP, %SPL;
	ld.param.u32 	%r1, [_Z8kernel_2i_param_0];
	add.u64 	%rd1, %SP, 0;
	add.u64 	%rd2, %SPL, 0;
	st.local.u32 	[%rd2], %r1;
	mov.u64 	%rd3, $str$1;
	cvta.global.u64 	%rd4, %rd3;
	{ // callseq 1, 0
	.param .b64 param0;
	st.param.b64 	[param0], %rd4;
	.param .b64 param1;
	st.param.b64 	[param1], %rd1;
	.param .b32 retval0;
	call.uni (retval0), 
	vprintf, 
	(
	param0, 
	param1
	);
	ld.param.b32 	%r2, [retval0];
	} // callseq 1
	ret;

}
	// .globl	_Z8kernel_3i
.visible .entry _Z8kernel_3i(
	.param .u32 _Z8kernel_3i_param_0
)
{
	.local .align 8 .b8 	__local_depot2[8];
	.reg .b64 	%SP;
	.reg .b64 	%SPL;
	.reg .b32 	%r<4>;
	.reg .b64 	%rd<5>;

	mov.u64 	%SPL, __local_depot2;
	cvta.local.u64 	%SP, %SPL;
	ld.param.u32 	%r1, [_Z8kernel_3i_param_0];
	add.u64 	%rd1, %SP, 0;
	add.u64 	%rd2, %SPL, 0;
	st.local.u32 	[%rd2], %r1;
	mov.u64 	%rd3, $str$2;
	cvta.global.u64 	%rd4, %rd3;
	{ // callseq 2, 0
	.param .b64 param0;
	st.param.b64 	[param0], %rd4;
	.param .b64 param1;
	st.param.b64 	[param1], %rd1;
	.param .b32 retval0;
	call.uni (retval0), 
	vprintf, 
	(
	param0, 
	param1
	);
	ld.param.b32 	%r2, [retval0];
	} // callseq 2
	ret;

}
	// .globl	_Z8kernel_4i
.visible .entry _Z8kernel_4i(
	.param .u32 _Z8kernel_4i_param_0
)
{
	.local .align 8 .b8 	__local_depot3[8];
	.reg .b64 	%SP;
	.reg .b64 	%SPL;
	.reg .b32 	%r<4>;
	.reg .b64 	%rd<5>;

	mov.u64 	%SPL, __local_depot3;
	cvta.local.u64 	%SP, %SPL;
	ld.param.u32 	%r1, [_Z8kernel_4i_param_0];
	add.u64 	%rd1, %SP, 0;
	add.u64 	%rd2, %SPL, 0;
	st.local.u32 	[%rd2], %r1;
	mov.u64 	%rd3, $str$3;
	cvta.global.u64 	%rd4, %rd3;
	{ // callseq 3, 0
	.param .b64 param0;
	st.param.b64 	[param0], %rd4;
	.param .b64 param1;
	st.param.b64 	[param1], %rd1;
	.param .b32 retval0;
	call.uni (retval0), 
	vprintf, 
	(
	param0, 
	param1
	);
	ld.param.b32 	%r2, [retval0];
	} // callseq 3
	ret;

}


// ===== COMPILED SASS (sm_100) =====

	.target	sm_100

	.elftype	@"ET_EXEC"


//--------------------- .note.nv.tkinfo           --------------------------
	.section	.note.nv.tkinfo,"",@"SHT_NOTE"
	.sectionflags	@"SHF_NOTE_NV_TKINFO"
	.tkinfo
        /*0018*/ 	.word	0x00000002
        /*0030*/ 	.string	""
        /*0030*/ 	.string	"ptxas"
        /*0030*/ 	.string	"Cuda compilation tools, release 13.0, V13.0.88"
        /*0030*/ 	.string	"Build cuda_13.0.r13.0/compiler.36424714_0"
        /*0030*/ 	.string	"-arch sm_100 -m 64 "



//--------------------- .note.nv.cuinfo           --------------------------
	.section	.note.nv.cuinfo,"",@"SHT_NOTE"
	.sectionflags	@"SHF_NOTE_NV_CUINFO"
        /*0018*/ 	.short	0x0002
        /*001a*/ 	.short	0x0064
        /*001c*/ 	.short	0x0082
	.zero		2


//--------------------- .nv.info                  --------------------------
	.section	.nv.info,"",@"SHT_CUDA_INFO"
	.align	4


	//----- nvinfo : EIATTR_REGCOUNT
	.align		4
        /*0000*/ 	.byte	0x04, 0x2f
        /*0002*/ 	.short	(.L_5 - .L_4)
	.align		4
.L_4:
        /*0004*/ 	.word	index@(_Z8kernel_1i)
        /*0008*/ 	.word	0x00000018


	//----- nvinfo : EIATTR_FRAME_SIZE
	.align		4
.L_5:
        /*000c*/ 	.byte	0x04, 0x11
        /*000e*/ 	.short	(.L_7 - .L_6)
	.align		4
.L_6:
        /*0010*/ 	.word	index@(_Z8kernel_1i)
        /*0014*/ 	.word	0x00000008


	//----- nvinfo : EIATTR_REGCOUNT
	.align		4
.L_7:
        /*0018*/ 	.byte	0x04, 0x2f
        /*001a*/ 	.short	(.L_9 - .L_8)
	.align		4
.L_8:
        /*001c*/ 	.word	index@(_Z8kernel_2i)
        /*0020*/ 	.word	0x00000018


	//----- nvinfo : EIATTR_FRAME_SIZE
	.align		4
.L_9:
        /*0024*/ 	.byte	0x04, 0x11
        /*0026*/ 	.short	(.L_11 - .L_10)
	.align		4
.L_10:
        /*0028*/ 	.word	index@(_Z8kernel_2i)
        /*002c*/ 	.word	0x00000008


	//----- nvinfo : EIATTR_REGCOUNT
	.align		4
.L_11:
        /*0030*/ 	.byte	0x04, 0x2f
        /*0032*/ 	.short	(.L_13 - .L_12)
	.align		4
.L_12:
        /*0034*/ 	.word	index@(_Z8kernel_3i)
        /*0038*/ 	.word	0x00000018


	//----- nvinfo : EIATTR_FRAME_SIZE
	.align		4
.L_13:
        /*003c*/ 	.byte	0x04, 0x11
        /*003e*/ 	.short	(.L_15 - .L_14)
	.align		4
.L_14:
        /*0040*/ 	.word	index@(_Z8kernel_3i)
        /*0044*/ 	.word	0x00000008


	//----- nvinfo : EIATTR_REGCOUNT
	.align		4
.L_15:
        /*0048*/ 	.byte	0x04, 0x2f
        /*004a*/ 	.short	(.L_17 - .L_16)
	.align		4
.L_16:
        /*004c*/ 	.word	index@(_Z8kernel_4i)
        /*0050*/ 	.word	0x00000018


	//----- nvinfo : EIATTR_FRAME_SIZE
	.align		4
.L_17:
        /*0054*/ 	.byte	0x04, 0x11
        /*0056*/ 	.short	(.L_19 - .L_18)
	.align		4
.L_18:
        /*0058*/ 	.word	index@(_Z8kernel_4i)
        /*005c*/ 	.word	0x00000008


	//----- nvinfo : EIATTR_MIN_STACK_SIZE
	.align		4
.L_19:
        /*0060*/ 	.byte	0x04, 0x12
        /*0062*/ 	.short	(.L_21 - .L_20)
	.align		4
.L_20:
        /*0064*/ 	.word	index@(_Z8kernel_4i)
        /*0068*/ 	.word	0x00000008


	//----- nvinfo : EIATTR_MIN_STACK_SIZE
	.align		4
.L_21:
        /*006c*/ 	.byte	0x04, 0x12
        /*006e*/ 	.short	(.L_23 - .L_22)
	.align		4
.L_22:
        /*0070*/ 	.word	index@(_Z8kernel_3i)
        /*0074*/ 	.word	0x00000008


	//----- nvinfo : EIATTR_MIN_STACK_SIZE
	.align		4
.L_23:
        /*0078*/ 	.byte	0x04, 0x12
        /*007a*/ 	.short	(.L_25 - .L_24)
	.align		4
.L_24:
        /*007c*/ 	.word	index@(_Z8kernel_2i)
        /*0080*/ 	.word	0x00000008


	//----- nvinfo : EIATTR_MIN_STACK_SIZE
	.align		4
.L_25:
        /*0084*/ 	.byte	0x04, 0x12
        /*0086*/ 	.short	(.L_27 - .L_26)
	.align		4
.L_26:
        /*0088*/ 	.word	index@(_Z8kernel_1i)
        /*008c*/ 	.word	0x00000008
.L_27:


//--------------------- .nv.compat                --------------------------
	.section	.nv.compat,"",@"SHT_CUDA_COMPAT_INFO"
	.align	4
        /*0000*/ 	.byte	0x02, 0x09, 0x00, 0x00, 0x02, 0x02, 0x01, 0x00, 0x02, 0x05, 0x05, 0x00, 0x03, 0x07, 0x01, 0x01
        /*0010*/ 	.byte	0x02, 0x03, 0x00, 0x00, 0x02, 0x06, 0x01, 0x00, 0x04, 0x0b, 0x08, 0x00, 0x09, 0x00, 0x00, 0x00
        /*0020*/ 	.byte	0x00, 0x00, 0x00, 0x00


//--------------------- .nv.info._Z8kernel_4i     --------------------------
	.section	.nv.info._Z8kernel_4i,"",@"SHT_CUDA_INFO"
	.sectionflags	@""
	.align	4


	//----- nvinfo : EIATTR_CUDA_API_VERSION
	.align		4
        /*0000*/ 	.byte	0x04, 0x37
        /*0002*/ 	.short	(.L_29 - .L_28)
.L_28:
        /*0004*/ 	.word	0x00000082


	//----- nvinfo : EIATTR_KPARAM_INFO
	.align		4
.L_29:
        /*0008*/ 	.byte	0x04, 0x17
        /*000a*/ 	.short	(.L_31 - .L_30)
.L_30:
        /*000c*/ 	.word	0x00000000
        /*0010*/ 	.short	0x0000
        /*0012*/ 	.short	0x0000
        /*0014*/ 	.byte	0x00, 0xf0, 0x11, 0x00


	//----- nvinfo : EIATTR_SPARSE_MMA_MASK
	.align		4
.L_31:
        /*0018*/ 	.byte	0x03, 0x50
        /*001a*/ 	.short	0x0000


	//----- nvinfo : EIATTR_MAXREG_COUNT
	.align		4
        /*001c*/ 	.byte	0x03, 0x1b
        /*001e*/ 	.short	0x00ff


	//----- nvinfo : EIATTR_EXTERNS
	.align		4
        /*0020*/ 	.byte	0x04, 0x0f
        /*0022*/ 	.short	(.L_33 - .L_32)


	//   ....[0]....
	.align		4
.L_32:
        /*0024*/ 	.word	index@(vprintf)


	//----- nvinfo : EIATTR_MERCURY_ISA_VERSION
	.align		4
.L_33:
        /*0028*/ 	.byte	0x03, 0x5f
        /*002a*/ 	.short	0x0101


	//----- nvinfo : EIATTR_VRC_CTA_INIT_COUNT
	.align		4
        /*002c*/ 	.byte	0x02, 0x4a
	.zero		1
	.zero		1


	//----- nvinfo : EIATTR_SYSCALL_OFFSETS
	.align		4
        /*0030*/ 	.byte	0x04, 0x46
        /*0032*/ 	.short	(.L_35 - .L_34)


	//   ....[0]....
.L_34:
        /*0034*/ 	.word	0x000000e0


	//----- nvinfo : EIATTR_EXIT_INSTR_OFFSETS
	.align		4
.L_35:
        /*0038*/ 	.byte	0x04, 0x1c
        /*003a*/ 	.short	(.L_37 - .L_36)


	//   ....[0]....
.L_36:
        /*003c*/ 	.word	0x000000f0


	//----- nvinfo : EIATTR_CBANK_PARAM_SIZE
	.align		4
.L_37:
        /*0040*/ 	.byte	0x03, 0x19
        /*0042*/ 	.short	0x0004


	//----- nvinfo : EIATTR_PARAM_CBANK
	.align		4
        /*0044*/ 	.byte	0x04, 0x0a
        /*0046*/ 	.short	(.L_39 - .L_38)
	.align		4
.L_38:
        /*0048*/ 	.word	index@(.nv.constant0._Z8kernel_4i)
        /*004c*/ 	.short	0x0380
        /*004e*/ 	.short	0x0004


	//----- nvinfo : EIATTR_SW_WAR
	.align		4
.L_39:
        /*0050*/ 	.byte	0x04, 0x36
        /*0052*/ 	.short	(.L_41 - .L_40)
.L_40:
        /*0054*/ 	.word	0x00000008
.L_41:


//--------------------- .nv.info._Z8kernel_3i     --------------------------
	.section	.nv.info._Z8kernel_3i,"",@"SHT_CUDA_INFO"
	.sectionflags	@""
	.align	4


	//----- nvinfo : EIATTR_CUDA_API_VERSION
	.align		4
        /*0000*/ 	.byte	0x04, 0x37
        /*0002*/ 	.short	(.L_43 - .L_42)
.L_42:
        /*0004*/ 	.word	0x00000082


	//----- nvinfo : EIATTR_KPARAM_INFO
	.align		4
.L_43:
        /*0008*/ 	.byte	0x04, 0x17
        /*000a*/ 	.short	(.L_45 - .L_44)
.L_44:
        /*000c*/ 	.word	0x00000000
        /*0010*/ 	.short	0x0000
        /*0012*/ 	.short	0x0000
        /*0014*/ 	.byte	0x00, 0xf0, 0x11, 0x00


	//----- nvinfo : EIATTR_SPARSE_MMA_MASK
	.align		4
.L_45:
        /*0018*/ 	.byte	0x03, 0x50
        /*001a*/ 	.short	0x0000


	//----- nvinfo : EIATTR_MAXREG_COUNT
	.align		4
        /*001c*/ 	.byte	0x03, 0x1b
        /*001e*/ 	.short	0x00ff


	//----- nvinfo : EIATTR_EXTERNS
	.align		4
        /*0020*/ 	.byte	0x04, 0x0f
        /*0022*/ 	.short	(.L_47 - .L_46)


	//   ....[0]....
	.align		4
.L_46:
        /*0024*/ 	.word	index@(vprintf)


	//----- nvinfo : EIATTR_MERCURY_ISA_VERSION
	.align		4
.L_47:
        /*0028*/ 	.byte	0x03, 0x5f
        /*002a*/ 	.short	0x0101


	//----- nvinfo : EIATTR_VRC_CTA_INIT_COUNT
	.align		4
        /*002c*/ 	.byte	0x02, 0x4a
	.zero		1
	.zero		1


	//----- nvinfo : EIATTR_SYSCALL_OFFSETS
	.align		4
        /*0030*/ 	.byte	0x04, 0x46
        /*0032*/ 	.short	(.L_49 - .L_48)


	//   ....[0]....
.L_48:
        /*0034*/ 	.word	0x000000e0


	//----- nvinfo : EIATTR_EXIT_INSTR_OFFSETS
	.align		4
.L_49:
        /*0038*/ 	.byte	0x04, 0x1c
        /*003a*/ 	.short	(.L_51 - .L_50)


	//   ....[0]....
.L_50:
        /*003c*/ 	.word	0x000000f0


	//----- nvinfo : EIATTR_CBANK_PARAM_SIZE
	.align		4
.L_51:
        /*0040*/ 	.byte	0x03, 0x19
        /*0042*/ 	.short	0x0004


	//----- nvinfo : EIATTR_PARAM_CBANK
	.align		4
        /*0044*/ 	.byte	0x04, 0x0a
        /*0046*/ 	.short	(.L_53 - .L_52)
	.align		4
.L_52:
        /*0048*/ 	.word	index@(.nv.constant0._Z8kernel_3i)
        /*004c*/ 	.short	0x0380
        /*004e*/ 	.short	0x0004


	//----- nvinfo : EIATTR_SW_WAR
	.align		4
.L_53:
        /*0050*/ 	.byte	0x04, 0x36
        /*0052*/ 	.short	(.L_55 - .L_54)
.L_54:
        /*0054*/ 	.word	0x00000008
.L_55:


//--------------------- .nv.info._Z8kernel_2i     --------------------------
	.section	.nv.info._Z8kernel_2i,"",@"SHT_CUDA_INFO"
	.sectionflags	@""
	.align	4


	//----- nvinfo : EIATTR_CUDA_API_VERSION
	.align		4
        /*0000*/ 	.byte	0x04, 0x37
        /*0002*/ 	.short	(.L_57 - .L_56)
.L_56:
        /*0004*/ 	.word	0x00000082


	//----- nvinfo : EIATTR_KPARAM_INFO
	.align		4
.L_57:
        /*0008*/ 	.byte	0x04, 0x17
        /*000a*/ 	.short	(.L_59 - .L_58)
.L_58:
        /*000c*/ 	.word	0x00000000
        /*0010*/ 	.short	0x0000
        /*0012*/ 	.short	0x0000
        /*0014*/ 	.byte	0x00, 0xf0, 0x11, 0x00


	//----- nvinfo : EIATTR_SPARSE_MMA_MASK
	.align		4
.L_59:
        /*0018*/ 	.byte	0x03, 0x50
        /*001a*/ 	.short	0x0000


	//----- nvinfo : EIATTR_MAXREG_COUNT
	.align		4
        /*001c*/ 	.byte	0x03, 0x1b
        /*001e*/ 	.short	0x00ff


	//----- nvinfo : EIATTR_EXTERNS
	.align		4
        /*0020*/ 	.byte	0x04, 0x0f
        /*0022*/ 	.short	(.L_61 - .L_60)


	//   ....[0]....
	.align		4
.L_60:
        /*0024*/ 	.word	index@(vprintf)


	//----- nvinfo : EIATTR_MERCURY_ISA_VERSION
	.align		4
.L_61:
        /*0028*/ 	.byte	0x03, 0x5f
        /*002a*/ 	.short	0x0101


	//----- nvinfo : EIATTR_VRC_CTA_INIT_COUNT
	.align		4
        /*002c*/ 	.byte	0x02, 0x4a
	.zero		1
	.zero		1


	//----- nvinfo : EIATTR_SYSCALL_OFFSETS
	.align		4
        /*0030*/ 	.byte	0x04, 0x46
        /*0032*/ 	.short	(.L_63 - .L_62)


	//   ....[0]....
.L_62:
        /*0034*/ 	.word	0x000000e0


	//----- nvinfo : EIATTR_EXIT_INSTR_OFFSETS
	.align		4
.L_63:
        /*0038*/ 	.byte	0x04, 0x1c
        /*003a*/ 	.short	(.L_65 - .L_64)


	//   ....[0]....
.L_64:
        /*003c*/ 	.word	0x000000f0


	//----- nvinfo : EIATTR_CBANK_PARAM_SIZE
	.align		4
.L_65:
        /*0040*/ 	.byte	0x03, 0x19
        /*0042*/ 	.short	0x0004


	//----- nvinfo : EIATTR_PARAM_CBANK
	.align		4
        /*0044*/ 	.byte	0x04, 0x0a
        /*0046*/ 	.short	(.L_67 - .L_66)
	.align		4
.L_66:
        /*0048*/ 	.word	index@(.nv.constant0._Z8kernel_2i)
        /*004c*/ 	.short	0x0380
        /*004e*/ 	.short	0x0004


	//----- nvinfo : EIATTR_SW_WAR
	.align		4
.L_67:
        /*0050*/ 	.byte	0x04, 0x36
        /*0052*/ 	.short	(.L_69 - .L_68)
.L_68:
        /*0054*/ 	.word	0x00000008
.L_69:


//--------------------- .nv.info._Z8kernel_1i     --------------------------
	.section	.nv.info._Z8kernel_1i,"",@"SHT_CUDA_INFO"
	.sectionflags	@""
	.align	4


	//----- nvinfo : EIATTR_CUDA_API_VERSION
	.align		4
        /*0000*/ 	.byte	0x04, 0x37
        /*0002*/ 	.short	(.L_71 - .L_70)
.L_70:
        /*0004*/ 	.word	0x00000082


	//----- nvinfo : EIATTR_KPARAM_INFO
	.align		4
.L_71:
        /*0008*/ 	.byte	0x04, 0x17
        /*000a*/ 	.short	(.L_73 - .L_72)
.L_72:
        /*000c*/ 	.word	0x00000000
        /*0010*/ 	.short	0x0000
        /*0012*/ 	.short	0x0000
        /*0014*/ 	.byte	0x00, 0xf0, 0x11, 0x00


	//----- nvinfo : EIATTR_SPARSE_MMA_MASK
	.align		4
.L_73:
        /*0018*/ 	.byte	0x03, 0x50
        /*001a*/ 	.short	0x0000


	//----- nvinfo : EIATTR_MAXREG_COUNT
	.align		4
        /*001c*/ 	.byte	0x03, 0x1b
        /*001e*/ 	.short	0x00ff


	//----- nvinfo : EIATTR_EXTERNS
	.align		4
        /*0020*/ 	.byte	0x04, 0x0f
        /*0022*/ 	.short	(.L_75 - .L_74)


	//   ....[0]....
	.align		4
.L_74:
        /*0024*/ 	.word	index@(vprintf)


	//----- nvinfo : EIATTR_MERCURY_ISA_VERSION
	.align		4
.L_75:
        /*0028*/ 	.byte	0x03, 0x5f
        /*002a*/ 	.short	0x0101


	//----- nvinfo : EIATTR_VRC_CTA_INIT_COUNT
	.align		4
        /*002c*/ 	.byte	0x02, 0x4a
	.zero		1
	.zero		1


	//----- nvinfo : EIATTR_SYSCALL_OFFSETS
	.align		4
        /*0030*/ 	.byte	0x04, 0x46
        /*0032*/ 	.short	(.L_77 - .L_76)


	//   ....[0]....
.L_76:
        /*0034*/ 	.word	0x000000e0


	//----- nvinfo : EIATTR_EXIT_INSTR_OFFSETS
	.align		4
.L_77:
        /*0038*/ 	.byte	0x04, 0x1c
        /*003a*/ 	.short	(.L_79 - .L_78)


	//   ....[0]....
.L_78:
        /*003c*/ 	.word	0x000000f0


	//----- nvinfo : EIATTR_CBANK_PARAM_SIZE
	.align		4
.L_79:
        /*0040*/ 	.byte	0x03, 0x19
        /*0042*/ 	.short	0x0004


	//----- nvinfo : EIATTR_PARAM_CBANK
	.align		4
        /*0044*/ 	.byte	0x04, 0x0a
        /*0046*/ 	.short	(.L_81 - .L_80)
	.align		4
.L_80:
        /*0048*/ 	.word	index@(.nv.constant0._Z8kernel_1i)
        /*004c*/ 	.short	0x0380
        /*004e*/ 	.short	0x0004


	//----- nvinfo : EIATTR_SW_WAR
	.align		4
.L_81:
        /*0050*/ 	.byte	0x04, 0x36
        /*0052*/ 	.short	(.L_83 - .L_82)
.L_82:
        /*0054*/ 	.word	0x00000008
.L_83:


//--------------------- .nv.callgraph             --------------------------
	.section	.nv.callgraph,"",@"SHT_CUDA_CALLGRAPH"
	.align	4
	.sectionentsize	8
	.align		4
        /*0000*/ 	.word	0x00000000
	.align		4
        /*0004*/ 	.word	0xffffffff
	.align		4
        /*0008*/ 	.word	index@(_Z8kernel_4i)
	.align		4
        /*000c*/ 	.word	index@(vprintf)
	.align		4
        /*0010*/ 	.word	index@(_Z8kernel_3i)
	.align		4
        /*0014*/ 	.word	index@(vprintf)
	.align		4
        /*0018*/ 	.word	index@(_Z8kernel_2i)
	.align		4
        /*001c*/ 	.word	index@(vprintf)
	.align		4
        /*0020*/ 	.word	index@(_Z8kernel_1i)
	.align		4
        /*0024*/ 	.word	index@(vprintf)
	.align		4
        /*0028*/ 	.word	0x00000000
	.align		4
        /*002c*/ 	.word	0xfffffffe
	.align		4
        /*0030*/ 	.word	0x00000000
	.align		4
        /*0034*/ 	.word	0xfffffffd
	.align		4
        /*0038*/ 	.word	0x00000000
	.align		4
        /*003c*/ 	.word	0xfffffffc


//--------------------- .nv.constant4             --------------------------
	.section	.nv.constant4,"a",@progbits
	.align	8
	.align		8
.nv.constant4:
        /*0000*/ 	.dword	vprintf
	.align		8
        /*0008*/ 	.dword	$str
	.align		8
        /*0010*/ 	.dword	$str$1
	.align		8
        /*0018*/ 	.dword	$str$2
	.align		8
        /*0020*/ 	.dword	$str$3


//--------------------- .text._Z8kernel_4i        --------------------------
	.section	.text._Z8kernel_4i,"ax",@progbits
	.align	128
        .global         _Z8kernel_4i
        .type           _Z8kernel_4i,@function
        .size           _Z8kernel_4i,(.L_x_8 - _Z8kernel_4i)
        .other          _Z8kernel_4i,@"STO_CUDA_ENTRY STV_DEFAULT"
_Z8kernel_4i:
.text._Z8kernel_4i:
[----:B------:R-:W0:Y:S08]  /*0000*/  LDC R1, c[0x0][0x37c] ;  /* 0x0000df00ff017b82 */ /* 0x000e300000000800 */
[----:B------:R-:W1:Y:S01]  /*0010*/  LDC R8, c[0x0][0x380] ;  /* 0x0000e000ff087b82 */ /* 0x000e620000000800 */
[----:B0-----:R-:W-:Y:S01]  /*0020*/  VIADD R1, R1, 0xfffffff8 ;  /* 0xfffffff801017836 */ /* 0x001fe20000000000 */
[----:B------:R-:W-:Y:S01]  /*0030*/  MOV R0, 0x0 ;  /* 0x0000000000007802 */ /* 0x000fe20000000f00 */
[----:B------:R-:W0:Y:S01]  /*0040*/  LDCU UR4, c[0x0][0x2f8] ;  /* 0x00005f00ff0477ac */ /* 0x000e220008000800 */
[----:B------:R-:W2:Y:S04]  /*0050*/  LDCU.64 UR6, c[0x4][0x20] ;  /* 0x01000400ff0677ac */ /* 0x000ea80008000a00 */
[----:B------:R3:W4:Y:S01]  /*0060*/  LDC.64 R2, c[0x4][R0] ;  /* 0x0100000000027b82 */ /* 0x0007220000000a00 */
[----:B------:R-:W5:Y:S01]  /*0070*/  LDCU UR5, c[0x0][0x2fc] ;  /* 0x00005f80ff0577ac */ /* 0x000f620008000800 */
[----:B0-----:R-:W-:Y:S01]  /*0080*/  IADD3 R6, P0, PT, R1, UR4, RZ ;  /* 0x0000000401067c10 */ /* 0x001fe2000ff1e0ff */
[----:B-1----:R3:W-:Y:S01]  /*0090*/  STL [R1], R8 ;  /* 0x0000000801007387 */ /* 0x0027e20000100800 */
[----:B--2---:R-:W-:Y:S01]  /*00a0*/  IMAD.U32 R4, RZ, RZ, UR6 ;  /* 0x00000006ff047e24 */ /* 0x004fe2000f8e00ff */
[----:B------:R-:W-:-:S02]  /*00b0*/  MOV R5, UR7 ;  /* 0x0000000700057c02 */ /* 0x000fc40008000f00 */
[----:B-----5:R-:W-:-:S08]  /*00c0*/  IMAD.X R7, RZ, RZ, UR5, P0 ;  /* 0x00000005ff077e24 */ /* 0x020fd000080e06ff */
[----:B------:R-:W-:-:S07]  /*00d0*/  LEPC R20, `(.L_x_0) ;  /* 0x000000001014794e */ /* 0x000fce0000000000 */
[----:B---34-:R-:W-:Y:S05]  /*00e0*/  CALL.ABS.NOINC R2 ;  /* 0x0000000002007343 */ /* 0x018fea0003c00000 */
.L_x_0:
[----:B------:R-:W-:Y:S05]  /*00f0*/  EXIT ;  /* 0x000000000000794d */ /* 0x000fea0003800000 */
.L_x_1:
[----:B------:R-:W-:-:S00]  /*0100*/  BRA `(.L_x_1) ;  /* 0xfffffffc00fc7947 */ /* 0x000fc0000383ffff */
[----:B------:R-:W-:-:S00]  /*0110*/  NOP ;  /* 0x0000000000007918 */ /* 0x000fc00000000000 */
        /* <DEDUP_REMOVED lines=14> */
.L_x_8:


//--------------------- .text._Z8kernel_3i        --------------------------
	.section	.text._Z8kernel_3i,"ax",@progbits
	.align	128
        .global         _Z8kernel_3i
        .type           _Z8kernel_3i,@function
        .size           _Z8kernel_3i,(.L_x_9 - _Z8kernel_3i)
        .other          _Z8kernel_3i,@"STO_CUDA_ENTRY STV_DEFAULT"
_Z8kernel_3i:
.text._Z8kernel_3i:
        /* <DEDUP_REMOVED lines=15> */
.L_x_2:
[----:B------:R-:W-:Y:S05]  /*00f0*/  EXIT ;  /* 0x000000000000794d */ /* 0x000fea0003800000 */
.L_x_3:
        /* <DEDUP_REMOVED lines=16> */
.L_x_9:


//--------------------- .text._Z8kernel_2i        --------------------------
	.section	.text._Z8kernel_2i,"ax",@progbits
	.align	128
        .global         _Z8kernel_2i
        .type           _Z8kernel_2i,@function
        .size           _Z8kernel_2i,(.L_x_10 - _Z8kernel_2i)
        .other          _Z8kernel_2i,@"STO_CUDA_ENTRY STV_DEFAULT"
_Z8kernel_2i:
.text._Z8kernel_2i:
        /* <DEDUP_REMOVED lines=15> */
.L_x_4:
[----:B------:R-:W-:Y:S05]  /*00f0*/  EXIT ;  /* 0x000000000000794d */ /* 0x000fea0003800000 */
.L_x_5:
        /* <DEDUP_REMOVED lines=16> */
.L_x_10:


//--------------------- .text._Z8kernel_1i        --------------------------
	.section	.text._Z8kernel_1i,"ax",@progbits
	.align	128
        .global         _Z8kernel_1i
        .type           _Z8kernel_1i,@function
        .size           _Z8kernel_1i,(.L_x_11 - _Z8kernel_1i)
        .other          _Z8kernel_1i,@"STO_CUDA_ENTRY STV_DEFAULT"
_Z8kernel_1i:
.text._Z8kernel_1i:
        /* <DEDUP_REMOVED lines=15> */
.L_x_6:
[----:B------:R-:W-:Y:S05]  /*00f0*/  EXIT ;  /* 0x000000000000794d */ /* 0x000fea0003800000 */
.L_x_7:
        /* <DEDUP_REMOVED lines=16> */
.L_x_11:


//--------------------- .nv.global.init           --------------------------
	.section	.nv.global.init,"aw",@progbits
.nv.global.init:
	.type		$str$2,@object
	.size		$str$2,($str - $str$2)
$str$2:
        /*0000*/ 	.byte	0x5b, 0x73, 0x74, 0x72, 0x65, 0x61, 0x6d, 0x20, 0x25, 0x64, 0x5d, 0x20, 0x6b, 0x65, 0x72, 0x6e
        /*0010*/ 	.byte	0x65, 0x6c, 0x5f, 0x33, 0x0a, 0x00
	.type		$str,@object
	.size		$str,($str$3 - $str)
$str:
        /*0016*/ 	.byte	0x5b, 0x73, 0x74, 0x72, 0x65, 0x61, 0x6d, 0x20, 0x25, 0x64, 0x5d, 0x20, 0x6b, 0x65, 0x72, 0x6e
        /*0026*/ 	.byte	0x65, 0x6c, 0x5f, 0x31, 0x0a, 0x00
	.type		$str$3,@object
	.size		$str$3,($str$1 - $str$3)
$str$3:
        /*002c*/ 	.byte	0x5b, 0x73, 0x74, 0x72, 0x65, 0x61, 0x6d, 0x20, 0x25, 0x64, 0x5d, 0x20, 0x6b, 0x65, 0x72, 0x6e
        /*003c*/ 	.byte	0x65, 0x6c, 0x5f, 0x34, 0x0a, 0x00
	.type		$str$1,@object
	.size		$str$1,(.L_1 - $str$1)
$str$1:
        /*0042*/ 	.byte	0x5b, 0x73, 0x74, 0x72, 0x65, 0x61, 0x6d, 0x20, 0x25, 0x64, 0x5d, 0x20, 0x6b, 0x65, 0x72, 0x6e
        /*0052*/ 	.byte	0x65, 0x6c, 0x5f, 0x32, 0x0a, 0x00
.L_1:


//--------------------- .nv.shared.reserved.0     --------------------------
	.section	.nv.shared.reserved.0,"aw",@nobits
	.weak		__nv_reservedSMEM_offset_0_alias
	.size		__nv_reservedSMEM_offset_0_alias, 0, 64
	.other		__nv_reservedSMEM_offset_0_alias,@"STO_CUDA_RESERVED_SHARED STV_DEFAULT"
__nv_reservedSMEM_offset_0_alias:
	.zero		0
	.zero		64


//--------------------- .nv.constant0._Z8kernel_4i --------------------------
	.section	.nv.constant0._Z8kernel_4i,"a",@progbits
	.sectionflags	@""
	.align	4
.nv.constant0._Z8kernel_4i:
	.zero		900


//--------------------- .nv.constant0._Z8kernel_3i --------------------------
	.section	.nv.constant0._Z8kernel_3i,"a",@progbits
	.sectionflags	@""
	.align	4
.nv.constant0._Z8kernel_3i:
	.zero		900


//--------------------- .nv.constant0._Z8kernel_2i --------------------------
	.section	.nv.constant0._Z8kernel_2i,"a",@progbits
	.sectionflags	@""
	.align	4
.nv.constant0._Z8kernel_2i:
	.zero		900


//--------------------- .nv.constant0._Z8kernel_1i --------------------------
	.section	.nv.constant0._Z8kernel_1i,"a",@progbits
	.sectionflags	@""
	.align	4
.nv.constant0._Z8kernel_1i:
	.zero		900


//--------------------- SYMBOLS --------------------------

	.type		.nv.reservedSmem.offset0,@object
	.size		.nv.reservedSmem.offset0,0x4
	.type		vprintf,@function
